//
// Generated by NVIDIA NVVM Compiler
//
// Compiler Build ID: CL-36424714
// Cuda compilation tools, release 13.0, V13.0.88
// Based on NVVM 20.0.0
//

.version 9.0
.target sm_100
.address_size 64

	// .globl	_ZN3cub18CUB_300001_SM_10006detail11EmptyKernelIvEEvv
.global .align 1 .b8 _ZN34_INTERNAL_e37816d9_4_k_cu_5d0c4c434cuda3std3__45__cpo5beginE[1];
.global .align 1 .b8 _ZN34_INTERNAL_e37816d9_4_k_cu_5d0c4c434cuda3std3__45__cpo3endE[1];
.global .align 1 .b8 _ZN34_INTERNAL_e37816d9_4_k_cu_5d0c4c434cuda3std3__45__cpo6cbeginE[1];
.global .align 1 .b8 _ZN34_INTERNAL_e37816d9_4_k_cu_5d0c4c434cuda3std3__45__cpo4cendE[1];
.global .align 1 .b8 _ZN34_INTERNAL_e37816d9_4_k_cu_5d0c4c434cuda3std3__45__cpo6rbeginE[1];
.global .align 1 .b8 _ZN34_INTERNAL_e37816d9_4_k_cu_5d0c4c434cuda3std3__45__cpo4rendE[1];
.global .align 1 .b8 _ZN34_INTERNAL_e37816d9_4_k_cu_5d0c4c434cuda3std3__45__cpo7crbeginE[1];
.global .align 1 .b8 _ZN34_INTERNAL_e37816d9_4_k_cu_5d0c4c434cuda3std3__45__cpo5crendE[1];
.global .align 1 .b8 _ZN34_INTERNAL_e37816d9_4_k_cu_5d0c4c434cuda3std3__436_GLOBAL__N__e37816d9_4_k_cu_5d0c4c436ignoreE[1];
.global .align 1 .b8 _ZN34_INTERNAL_e37816d9_4_k_cu_5d0c4c434cuda3std3__419piecewise_constructE[1];
.global .align 1 .b8 _ZN34_INTERNAL_e37816d9_4_k_cu_5d0c4c434cuda3std3__48in_placeE[1];
.global .align 1 .b8 _ZN34_INTERNAL_e37816d9_4_k_cu_5d0c4c434cuda3std3__420unreachable_sentinelE[1];
.global .align 1 .b8 _ZN34_INTERNAL_e37816d9_4_k_cu_5d0c4c434cuda3std3__47nulloptE[1];
.global .align 1 .b8 _ZN34_INTERNAL_e37816d9_4_k_cu_5d0c4c434cuda3std3__48unexpectE[1];
.global .align 1 .b8 _ZN34_INTERNAL_e37816d9_4_k_cu_5d0c4c434cuda3std6ranges3__45__cpo4swapE[1];
.global .align 1 .b8 _ZN34_INTERNAL_e37816d9_4_k_cu_5d0c4c434cuda3std6ranges3__45__cpo9iter_moveE[1];
.global .align 1 .b8 _ZN34_INTERNAL_e37816d9_4_k_cu_5d0c4c434cuda3std6ranges3__45__cpo5beginE[1];
.global .align 1 .b8 _ZN34_INTERNAL_e37816d9_4_k_cu_5d0c4c434cuda3std6ranges3__45__cpo3endE[1];
.global .align 1 .b8 _ZN34_INTERNAL_e37816d9_4_k_cu_5d0c4c434cuda3std6ranges3__45__cpo6cbeginE[1];
.global .align 1 .b8 _ZN34_INTERNAL_e37816d9_4_k_cu_5d0c4c434cuda3std6ranges3__45__cpo4cendE[1];
.global .align 1 .b8 _ZN34_INTERNAL_e37816d9_4_k_cu_5d0c4c434cuda3std6ranges3__45__cpo7advanceE[1];
.global .align 1 .b8 _ZN34_INTERNAL_e37816d9_4_k_cu_5d0c4c434cuda3std6ranges3__45__cpo9iter_swapE[1];
.global .align 1 .b8 _ZN34_INTERNAL_e37816d9_4_k_cu_5d0c4c434cuda3std6ranges3__45__cpo4nextE[1];
.global .align 1 .b8 _ZN34_INTERNAL_e37816d9_4_k_cu_5d0c4c434cuda3std6ranges3__45__cpo4prevE[1];
.global .align 1 .b8 _ZN34_INTERNAL_e37816d9_4_k_cu_5d0c4c434cuda3std6ranges3__45__cpo4dataE[1];
.global .align 1 .b8 _ZN34_INTERNAL_e37816d9_4_k_cu_5d0c4c434cuda3std6ranges3__45__cpo5cdataE[1];
.global .align 1 .b8 _ZN34_INTERNAL_e37816d9_4_k_cu_5d0c4c434cuda3std6ranges3__45__cpo4sizeE[1];
.global .align 1 .b8 _ZN34_INTERNAL_e37816d9_4_k_cu_5d0c4c434cuda3std6ranges3__45__cpo5ssizeE[1];
.global .align 1 .b8 _ZN34_INTERNAL_e37816d9_4_k_cu_5d0c4c434cuda3std6ranges3__45__cpo8distanceE[1];
.global .align 1 .b8 _ZN34_INTERNAL_e37816d9_4_k_cu_5d0c4c436thrust24THRUST_300001_SM_1000_NS8cuda_cub3parE[1];
.global .align 1 .b8 _ZN34_INTERNAL_e37816d9_4_k_cu_5d0c4c436thrust24THRUST_300001_SM_1000_NS8cuda_cub10par_nosyncE[1];
.global .align 1 .b8 _ZN34_INTERNAL_e37816d9_4_k_cu_5d0c4c436thrust24THRUST_300001_SM_1000_NS6system6detail10sequential3seqE[1];
.global .align 1 .b8 _ZN34_INTERNAL_e37816d9_4_k_cu_5d0c4c436thrust24THRUST_300001_SM_1000_NS6system3cpp3parE[1];
.global .align 1 .b8 _ZN34_INTERNAL_e37816d9_4_k_cu_5d0c4c436thrust24THRUST_300001_SM_1000_NS12placeholders2_1E[1];
.global .align 1 .b8 _ZN34_INTERNAL_e37816d9_4_k_cu_5d0c4c436thrust24THRUST_300001_SM_1000_NS12placeholders2_2E[1];
.global .align 1 .b8 _ZN34_INTERNAL_e37816d9_4_k_cu_5d0c4c436thrust24THRUST_300001_SM_1000_NS12placeholders2_3E[1];
.global .align 1 .b8 _ZN34_INTERNAL_e37816d9_4_k_cu_5d0c4c436thrust24THRUST_300001_SM_1000_NS12placeholders2_4E[1];
.global .align 1 .b8 _ZN34_INTERNAL_e37816d9_4_k_cu_5d0c4c436thrust24THRUST_300001_SM_1000_NS12placeholders2_5E[1];
.global .align 1 .b8 _ZN34_INTERNAL_e37816d9_4_k_cu_5d0c4c436thrust24THRUST_300001_SM_1000_NS12placeholders2_6E[1];
.global .align 1 .b8 _ZN34_INTERNAL_e37816d9_4_k_cu_5d0c4c436thrust24THRUST_300001_SM_1000_NS12placeholders2_7E[1];
.global .align 1 .b8 _ZN34_INTERNAL_e37816d9_4_k_cu_5d0c4c436thrust24THRUST_300001_SM_1000_NS12placeholders2_8E[1];
.global .align 1 .b8 _ZN34_INTERNAL_e37816d9_4_k_cu_5d0c4c436thrust24THRUST_300001_SM_1000_NS12placeholders2_9E[1];
.global .align 1 .b8 _ZN34_INTERNAL_e37816d9_4_k_cu_5d0c4c436thrust24THRUST_300001_SM_1000_NS12placeholders3_10E[1];
.global .align 1 .b8 _ZN34_INTERNAL_e37816d9_4_k_cu_5d0c4c436thrust24THRUST_300001_SM_1000_NS3seqE[1];
.global .align 1 .b8 _ZN34_INTERNAL_e37816d9_4_k_cu_5d0c4c436thrust24THRUST_300001_SM_1000_NS6deviceE[1];

.visible .entry _ZN3cub18CUB_300001_SM_10006detail11EmptyKernelIvEEvv()
{


	ret;

}


// ===== COMPILED SASS (sm_100) =====

	.target	sm_100

	.elftype	@"ET_EXEC"


//--------------------- .note.nv.tkinfo           --------------------------
	.section	.note.nv.tkinfo,"",@"SHT_NOTE"
	.sectionflags	@"SHF_NOTE_NV_TKINFO"
	.tkinfo
        /*0018*/ 	.word	0x00000002
        /*0030*/ 	.string	""
        /*0030*/ 	.string	"ptxas"
        /*0030*/ 	.string	"Cuda compilation tools, release 13.0, V13.0.88"
        /*0030*/ 	.string	"Build cuda_13.0.r13.0/compiler.36424714_0"
        /*0030*/ 	.string	"-arch sm_100 -m 64 "



//--------------------- .note.nv.cuinfo           --------------------------
	.section	.note.nv.cuinfo,"",@"SHT_NOTE"
	.sectionflags	@"SHF_NOTE_NV_CUINFO"
        /*0018*/ 	.short	0x0002
        /*001a*/ 	.short	0x0064
        /*001c*/ 	.short	0x0082
	.zero		2


//--------------------- .nv.info                  --------------------------
	.section	.nv.info,"",@"SHT_CUDA_INFO"
	.align	4


	//----- nvinfo : EIATTR_REGCOUNT
	.align		4
        /*0000*/ 	.byte	0x04, 0x2f
        /*0002*/ 	.short	(.L_46 - .L_45)
	.align		4
.L_45:
        /*0004*/ 	.word	index@(_ZN3cub18CUB_300001_SM_10006detail11EmptyKernelIvEEvv)
        /*0008*/ 	.word	0x00000004


	//----- nvinfo : EIATTR_FRAME_SIZE
	.align		4
.L_46:
        /*000c*/ 	.byte	0x04, 0x11
        /*000e*/ 	.short	(.L_48 - .L_47)
	.align		4
.L_47:
        /*0010*/ 	.word	index@(_ZN3cub18CUB_300001_SM_10006detail11EmptyKernelIvEEvv)
        /*0014*/ 	.word	0x00000000


	//----- nvinfo : EIATTR_MIN_STACK_SIZE
	.align		4
.L_48:
        /*0018*/ 	.byte	0x04, 0x12
        /*001a*/ 	.short	(.L_50 - .L_49)
	.align		4
.L_49:
        /*001c*/ 	.word	index@(_ZN3cub18CUB_300001_SM_10006detail11EmptyKernelIvEEvv)
        /*0020*/ 	.word	0x00000000
.L_50:


//--------------------- .nv.compat                --------------------------
	.section	.nv.compat,"",@"SHT_CUDA_COMPAT_INFO"
	.align	4
        /*0000*/ 	.byte	0x02, 0x09, 0x00, 0x00, 0x02, 0x02, 0x01, 0x00, 0x02, 0x05, 0x05, 0x00, 0x03, 0x07, 0x01, 0x01
        /*0010*/ 	.byte	0x02, 0x03, 0x00, 0x00, 0x02, 0x06, 0x01, 0x00, 0x04, 0x0b, 0x08, 0x00, 0x09, 0x00, 0x00, 0x00
        /*0020*/ 	.byte	0x00, 0x00, 0x00, 0x00


//--------------------- .nv.info._ZN3cub18CUB_300001_SM_10006detail11EmptyKernelIvEEvv --------------------------
	.section	.nv.info._ZN3cub18CUB_300001_SM_10006detail11EmptyKernelIvEEvv,"",@"SHT_CUDA_INFO"
	.sectionflags	@""
	.align	4


	//----- nvinfo : EIATTR_CUDA_API_VERSION
	.align		4
        /*0000*/ 	.byte	0x04, 0x37
        /*0002*/ 	.short	(.L_52 - .L_51)
.L_51:
        /*0004*/ 	.word	0x00000082


	//----- nvinfo : EIATTR_SPARSE_MMA_MASK
	.align		4
.L_52:
        /*0008*/ 	.byte	0x03, 0x50
        /*000a*/ 	.short	0x0000


	//----- nvinfo : EIATTR_MAXREG_COUNT
	.align		4
        /*000c*/ 	.byte	0x03, 0x1b
        /*000e*/ 	.short	0x00ff


	//----- nvinfo : EIATTR_MERCURY_ISA_VERSION
	.align		4
        /*0010*/ 	.byte	0x03, 0x5f
        /*0012*/ 	.short	0x0101


	//----- nvinfo : EIATTR_VRC_CTA_INIT_COUNT
	.align		4
        /*0014*/ 	.byte	0x02, 0x4a
	.zero		1
	.zero		1


	//----- nvinfo : EIATTR_EXIT_INSTR_OFFSETS
	.align		4
        /*0018*/ 	.byte	0x04, 0x1c
        /*001a*/ 	.short	(.L_54 - .L_53)


	//   ....[0]....
.L_53:
        /*001c*/ 	.word	0x00000010


	//----- nvinfo : EIATTR_SW_WAR
	.align		4
.L_54:
        /*0020*/ 	.byte	0x04, 0x36
        /*0022*/ 	.short	(.L_56 - .L_55)
.L_55:
        /*0024*/ 	.word	0x00000008
.L_56:


//--------------------- .nv.callgraph             --------------------------
	.section	.nv.callgraph,"",@"SHT_CUDA_CALLGRAPH"
	.align	4
	.sectionentsize	8
	.align		4
        /*0000*/ 	.word	0x00000000
	.align		4
        /*0004*/ 	.word	0xffffffff
	.align		4
        /*0008*/ 	.word	0x00000000
	.align		4
        /*000c*/ 	.word	0xfffffffe
	.align		4
        /*0010*/ 	.word	0x00000000
	.align		4
        /*0014*/ 	.word	0xfffffffd
	.align		4
        /*0018*/ 	.word	0x00000000
	.align		4
        /*001c*/ 	.word	0xfffffffc


//--------------------- .nv.constant4             --------------------------
	.section	.nv.constant4,"a",@progbits
	.align	8
	.align		8
.nv.constant4:
        /*0000*/ 	.dword	_ZN34_INTERNAL_e37816d9_4_k_cu_5d0c4c434cuda3std3__45__cpo5beginE
	.align		8
        /*0008*/ 	.dword	_ZN34_INTERNAL_e37816d9_4_k_cu_5d0c4c434cuda3std3__45__cpo3endE
	.align		8
        /*0010*/ 	.dword	_ZN34_INTERNAL_e37816d9_4_k_cu_5d0c4c434cuda3std3__45__cpo6cbeginE
	.align		8
        /*0018*/ 	.dword	_ZN34_INTERNAL_e37816d9_4_k_cu_5d0c4c434cuda3std3__45__cpo4cendE
	.align		8
        /*0020*/ 	.dword	_ZN34_INTERNAL_e37816d9_4_k_cu_5d0c4c434cuda3std3__45__cpo6rbeginE
	.align		8
        /*0028*/ 	.dword	_ZN34_INTERNAL_e37816d9_4_k_cu_5d0c4c434cuda3std3__45__cpo4rendE
	.align		8
        /*0030*/ 	.dword	_ZN34_INTERNAL_e37816d9_4_k_cu_5d0c4c434cuda3std3__45__cpo7crbeginE
	.align		8
        /*0038*/ 	.dword	_ZN34_INTERNAL_e37816d9_4_k_cu_5d0c4c434cuda3std3__45__cpo5crendE
	.align		8
        /*0040*/ 	.dword	_ZN34_INTERNAL_e37816d9_4_k_cu_5d0c4c434cuda3std3__436_GLOBAL__N__e37816d9_4_k_cu_5d0c4c436ignoreE
	.align		8
        /*0048*/ 	.dword	_ZN34_INTERNAL_e37816d9_4_k_cu_5d0c4c434cuda3std3__419piecewise_constructE
	.align		8
        /*0050*/ 	.dword	_ZN34_INTERNAL_e37816d9_4_k_cu_5d0c4c434cuda3std3__48in_placeE
	.align		8
        /*0058*/ 	.dword	_ZN34_INTERNAL_e37816d9_4_k_cu_5d0c4c434cuda3std3__420unreachable_sentinelE
	.align		8
        /*0060*/ 	.dword	_ZN34_INTERNAL_e37816d9_4_k_cu_5d0c4c434cuda3std3__47nulloptE
	.align		8
        /*0068*/ 	.dword	_ZN34_INTERNAL_e37816d9_4_k_cu_5d0c4c434cuda3std3__48unexpectE
	.align		8
        /*0070*/ 	.dword	_ZN34_INTERNAL_e37816d9_4_k_cu_5d0c4c434cuda3std6ranges3__45__cpo4swapE
	.align		8
        /*0078*/ 	.dword	_ZN34_INTERNAL_e37816d9_4_k_cu_5d0c4c434cuda3std6ranges3__45__cpo9iter_moveE
	.align		8
        /*0080*/ 	.dword	_ZN34_INTERNAL_e37816d9_4_k_cu_5d0c4c434cuda3std6ranges3__45__cpo5beginE
	.align		8
        /*0088*/ 	.dword	_ZN34_INTERNAL_e37816d9_4_k_cu_5d0c4c434cuda3std6ranges3__45__cpo3endE
	.align		8
        /*0090*/ 	.dword	_ZN34_INTERNAL_e37816d9_4_k_cu_5d0c4c434cuda3std6ranges3__45__cpo6cbeginE
	.align		8
        /*0098*/ 	.dword	_ZN34_INTERNAL_e37816d9_4_k_cu_5d0c4c434cuda3std6ranges3__45__cpo4cendE
	.align		8
        /*00a0*/ 	.dword	_ZN34_INTERNAL_e37816d9_4_k_cu_5d0c4c434cuda3std6ranges3__45__cpo7advanceE
	.align		8
        /*00a8*/ 	.dword	_ZN34_INTERNAL_e37816d9_4_k_cu_5d0c4c434cuda3std6ranges3__45__cpo9iter_swapE
	.align		8
        /*00b0*/ 	.dword	_ZN34_INTERNAL_e37816d9_4_k_cu_5d0c4c434cuda3std6ranges3__45__cpo4nextE
	.align		8
        /*00b8*/ 	.dword	_ZN34_INTERNAL_e37816d9_4_k_cu_5d0c4c434cuda3std6ranges3__45__cpo4prevE
	.align		8
        /*00c0*/ 	.dword	_ZN34_INTERNAL_e37816d9_4_k_cu_5d0c4c434cuda3std6ranges3__45__cpo4dataE
	.align		8
        /*00c8*/ 	.dword	_ZN34_INTERNAL_e37816d9_4_k_cu_5d0c4c434cuda3std6ranges3__45__cpo5cdataE
	.align		8
        /*00d0*/ 	.dword	_ZN34_INTERNAL_e37816d9_4_k_cu_5d0c4c434cuda3std6ranges3__45__cpo4sizeE
	.align		8
        /*00d8*/ 	.dword	_ZN34_INTERNAL_e37816d9_4_k_cu_5d0c4c434cuda3std6ranges3__45__cpo5ssizeE
	.align		8
        /*00e0*/ 	.dword	_ZN34_INTERNAL_e37816d9_4_k_cu_5d0c4c434cuda3std6ranges3__45__cpo8distanceE
	.align		8
        /*00e8*/ 	.dword	_ZN34_INTERNAL_e37816d9_4_k_cu_5d0c4c436thrust24THRUST_300001_SM_1000_NS8cuda_cub3parE
	.align		8
        /*00f0*/ 	.dword	_ZN34_INTERNAL_e37816d9_4_k_cu_5d0c4c436thrust24THRUST_300001_SM_1000_NS8cuda_cub10par_nosyncE
	.align		8
        /*00f8*/ 	.dword	_ZN34_INTERNAL_e37816d9_4_k_cu_5d0c4c436thrust24THRUST_300001_SM_1000_NS6system6detail10sequential3seqE
	.align		8
        /*0100*/ 	.dword	_ZN34_INTERNAL_e37816d9_4_k_cu_5d0c4c436thrust24THRUST_300001_SM_1000_NS6system3cpp3parE
	.align		8
        /*0108*/ 	.dword	_ZN34_INTERNAL_e37816d9_4_k_cu_5d0c4c436thrust24THRUST_300001_SM_1000_NS12placeholders2_1E
	.align		8
        /*0110*/ 	.dword	_ZN34_INTERNAL_e37816d9_4_k_cu_5d0c4c436thrust24THRUST_300001_SM_1000_NS12placeholders2_2E
	.align		8
        /*0118*/ 	.dword	_ZN34_INTERNAL_e37816d9_4_k_cu_5d0c4c436thrust24THRUST_300001_SM_1000_NS12placeholders2_3E
	.align		8
        /*0120*/ 	.dword	_ZN34_INTERNAL_e37816d9_4_k_cu_5d0c4c436thrust24THRUST_300001_SM_1000_NS12placeholders2_4E
	.align		8
        /*0128*/ 	.dword	_ZN34_INTERNAL_e37816d9_4_k_cu_5d0c4c436thrust24THRUST_300001_SM_1000_NS12placeholders2_5E
	.align		8
        /*0130*/ 	.dword	_ZN34_INTERNAL_e37816d9_4_k_cu_5d0c4c436thrust24THRUST_300001_SM_1000_NS12placeholders2_6E
	.align		8
        /*0138*/ 	.dword	_ZN34_INTERNAL_e37816d9_4_k_cu_5d0c4c436thrust24THRUST_300001_SM_1000_NS12placeholders2_7E
	.align		8
        /*0140*/ 	.dword	_ZN34_INTERNAL_e37816d9_4_k_cu_5d0c4c436thrust24THRUST_300001_SM_1000_NS12placeholders2_8E
	.align		8
        /*0148*/ 	.dword	_ZN34_INTERNAL_e37816d9_4_k_cu_5d0c4c436thrust24THRUST_300001_SM_1000_NS12placeholders2_9E
	.align		8
        /*0150*/ 	.dword	_ZN34_INTERNAL_e37816d9_4_k_cu_5d0c4c436thrust24THRUST_300001_SM_1000_NS12placeholders3_10E
	.align		8
        /*0158*/ 	.dword	_ZN34_INTERNAL_e37816d9_4_k_cu_5d0c4c436thrust24THRUST_300001_SM_1000_NS3seqE
	.align		8
        /*0160*/ 	.dword	_ZN34_INTERNAL_e37816d9_4_k_cu_5d0c4c436thrust24THRUST_300001_SM_1000_NS6deviceE


//--------------------- .text._ZN3cub18CUB_300001_SM_10006detail11EmptyKernelIvEEvv --------------------------
	.section	.text._ZN3cub18CUB_300001_SM_10006detail11EmptyKernelIvEEvv,"ax",@progbits
	.align	128
        .global         _ZN3cub18CUB_300001_SM_10006detail11EmptyKernelIvEEvv
        .type           _ZN3cub18CUB_300001_SM_10006detail11EmptyKernelIvEEvv,@function
        .size           _ZN3cub18CUB_300001_SM_10006detail11EmptyKernelIvEEvv,(.L_x_1 - _ZN3cub18CUB_300001_SM_10006detail11EmptyKernelIvEEvv)
        .other          _ZN3cub18CUB_300001_SM_10006detail11EmptyKernelIvEEvv,@"STO_CUDA_ENTRY STV_DEFAULT"
_ZN3cub18CUB_300001_SM_10006detail11EmptyKernelIvEEvv:
.text._ZN3cub18CUB_300001_SM_10006detail11EmptyKernelIvEEvv:
[----:B------:R-:W-:Y:S01]  /*0000*/  LDC R1, c[0x0][0x37c] ;  /* 0x0000df00ff017b82 */ /* 0x000fe20000000800 */
[----:B------:R-:W-:Y:S05]  /*0010*/  EXIT ;  /* 0x000000000000794d */ /* 0x000fea0003800000 */
.L_x_0:
[----:B------:R-:W-:-:S00]  /*0020*/  BRA `(.L_x_0) ;  /* 0xfffffffc00fc7947 */ /* 0x000fc0000383ffff */
[----:B------:R-:W-:-:S00]  /*0030*/  NOP ;  /* 0x0000000000007918 */ /* 0x000fc00000000000 */
        /* <DEDUP_REMOVED lines=12> */
.L_x_1:


//--------------------- .nv.shared.reserved.0     --------------------------
	.section	.nv.shared.reserved.0,"aw",@nobits
	.weak		__nv_reservedSMEM_offset_0_alias
	.size		__nv_reservedSMEM_offset_0_alias, 0, 64
	.other		__nv_reservedSMEM_offset_0_alias,@"STO_CUDA_RESERVED_SHARED STV_DEFAULT"
__nv_reservedSMEM_offset_0_alias:
	.zero		0
	.zero		64


//--------------------- .nv.global                --------------------------
	.section	.nv.global,"aw",@nobits
.nv.global:
	.type		_ZN34_INTERNAL_e37816d9_4_k_cu_5d0c4c436thrust24THRUST_300001_SM_1000_NS12placeholders2_8E,@object
	.size		_ZN34_INTERNAL_e37816d9_4_k_cu_5d0c4c436thrust24THRUST_300001_SM_1000_NS12placeholders2_8E,(_ZN34_INTERNAL_e37816d9_4_k_cu_5d0c4c434cuda3std3__436_GLOBAL__N__e37816d9_4_k_cu_5d0c4c436ignoreE - _ZN34_INTERNAL_e37816d9_4_k_cu_5d0c4c436thrust24THRUST_300001_SM_1000_NS12placeholders2_8E)
_ZN34_INTERNAL_e37816d9_4_k_cu_5d0c4c436thrust24THRUST_300001_SM_1000_NS12placeholders2_8E:
	.zero		1
	.type		_ZN34_INTERNAL_e37816d9_4_k_cu_5d0c4c434cuda3std3__436_GLOBAL__N__e37816d9_4_k_cu_5d0c4c436ignoreE,@object
	.size		_ZN34_INTERNAL_e37816d9_4_k_cu_5d0c4c434cuda3std3__436_GLOBAL__N__e37816d9_4_k_cu_5d0c4c436ignoreE,(_ZN34_INTERNAL_e37816d9_4_k_cu_5d0c4c434cuda3std6ranges3__45__cpo4dataE - _ZN34_INTERNAL_e37816d9_4_k_cu_5d0c4c434cuda3std3__436_GLOBAL__N__e37816d9_4_k_cu_5d0c4c436ignoreE)
_ZN34_INTERNAL_e37816d9_4_k_cu_5d0c4c434cuda3std3__436_GLOBAL__N__e37816d9_4_k_cu_5d0c4c436ignoreE:
	.zero		1
	.type		_ZN34_INTERNAL_e37816d9_4_k_cu_5d0c4c434cuda3std6ranges3__45__cpo4dataE,@object
	.size		_ZN34_INTERNAL_e37816d9_4_k_cu_5d0c4c434cuda3std6ranges3__45__cpo4dataE,(_ZN34_INTERNAL_e37816d9_4_k_cu_5d0c4c436thrust24THRUST_300001_SM_1000_NS6system3cpp3parE - _ZN34_INTERNAL_e37816d9_4_k_cu_5d0c4c434cuda3std6ranges3__45__cpo4dataE)
_ZN34_INTERNAL_e37816d9_4_k_cu_5d0c4c434cuda3std6ranges3__45__cpo4dataE:
	.zero		1
	.type		_ZN34_INTERNAL_e37816d9_4_k_cu_5d0c4c436thrust24THRUST_300001_SM_1000_NS6system3cpp3parE,@object
	.size		_ZN34_INTERNAL_e37816d9_4_k_cu_5d0c4c436thrust24THRUST_300001_SM_1000_NS6system3cpp3parE,(_ZN34_INTERNAL_e37816d9_4_k_cu_5d0c4c434cuda3std3__45__cpo5beginE - _ZN34_INTERNAL_e37816d9_4_k_cu_5d0c4c436thrust24THRUST_300001_SM_1000_NS6system3cpp3parE)
_ZN34_INTERNAL_e37816d9_4_k_cu_5d0c4c436thrust24THRUST_300001_SM_1000_NS6system3cpp3parE:
	.zero		1
	.type		_ZN34_INTERNAL_e37816d9_4_k_cu_5d0c4c434cuda3std3__45__cpo5beginE,@object
	.size		_ZN34_INTERNAL_e37816d9_4_k_cu_5d0c4c434cuda3std3__45__cpo5beginE,(_ZN34_INTERNAL_e37816d9_4_k_cu_5d0c4c434cuda3std6ranges3__45__cpo5beginE - _ZN34_INTERNAL_e37816d9_4_k_cu_5d0c4c434cuda3std3__45__cpo5beginE)
_ZN34_INTERNAL_e37816d9_4_k_cu_5d0c4c434cuda3std3__45__cpo5beginE:
	.zero		1
	.type		_ZN34_INTERNAL_e37816d9_4_k_cu_5d0c4c434cuda3std6ranges3__45__cpo5beginE,@object
	.size		_ZN34_INTERNAL_e37816d9_4_k_cu_5d0c4c434cuda3std6ranges3__45__cpo5beginE,(_ZN34_INTERNAL_e37816d9_4_k_cu_5d0c4c436thrust24THRUST_300001_SM_1000_NS6deviceE - _ZN34_INTERNAL_e37816d9_4_k_cu_5d0c4c434cuda3std6ranges3__45__cpo5beginE)
_ZN34_INTERNAL_e37816d9_4_k_cu_5d0c4c434cuda3std6ranges3__45__cpo5beginE:
	.zero		1
	.type		_ZN34_INTERNAL_e37816d9_4_k_cu_5d0c4c436thrust24THRUST_300001_SM_1000_NS6deviceE,@object
	.size		_ZN34_INTERNAL_e37816d9_4_k_cu_5d0c4c436thrust24THRUST_300001_SM_1000_NS6deviceE,(_ZN34_INTERNAL_e37816d9_4_k_cu_5d0c4c434cuda3std3__47nulloptE - _ZN34_INTERNAL_e37816d9_4_k_cu_5d0c4c436thrust24THRUST_300001_SM_1000_NS6deviceE)
_ZN34_INTERNAL_e37816d9_4_k_cu_5d0c4c436thrust24THRUST_300001_SM_1000_NS6deviceE:
	.zero		1
	.type		_ZN34_INTERNAL_e37816d9_4_k_cu_5d0c4c434cuda3std3__47nulloptE,@object
	.size		_ZN34_INTERNAL_e37816d9_4_k_cu_5d0c4c434cuda3std3__47nulloptE,(_ZN34_INTERNAL_e37816d9_4_k_cu_5d0c4c434cuda3std6ranges3__45__cpo8distanceE - _ZN34_INTERNAL_e37816d9_4_k_cu_5d0c4c434cuda3std3__47nulloptE)
_ZN34_INTERNAL_e37816d9_4_k_cu_5d0c4c434cuda3std3__47nulloptE:
	.zero		1
	.type		_ZN34_INTERNAL_e37816d9_4_k_cu_5d0c4c434cuda3std6ranges3__45__cpo8distanceE,@object
	.size		_ZN34_INTERNAL_e37816d9_4_k_cu_5d0c4c434cuda3std6ranges3__45__cpo8distanceE,(_ZN34_INTERNAL_e37816d9_4_k_cu_5d0c4c436thrust24THRUST_300001_SM_1000_NS12placeholders2_4E - _ZN34_INTERNAL_e37816d9_4_k_cu_5d0c4c434cuda3std6ranges3__45__cpo8distanceE)
_ZN34_INTERNAL_e37816d9_4_k_cu_5d0c4c434cuda3std6ranges3__45__cpo8distanceE:
	.zero		1
	.type		_ZN34_INTERNAL_e37816d9_4_k_cu_5d0c4c436thrust24THRUST_300001_SM_1000_NS12placeholders2_4E,@object
	.size		_ZN34_INTERNAL_e37816d9_4_k_cu_5d0c4c436thrust24THRUST_300001_SM_1000_NS12placeholders2_4E,(_ZN34_INTERNAL_e37816d9_4_k_cu_5d0c4c434cuda3std3__45__cpo6rbeginE - _ZN34_INTERNAL_e37816d9_4_k_cu_5d0c4c436thrust24THRUST_300001_SM_1000_NS12placeholders2_4E)
_ZN34_INTERNAL_e37816d9_4_k_cu_5d0c4c436thrust24THRUST_300001_SM_1000_NS12placeholders2_4E:
	.zero		1
	.type		_ZN34_INTERNAL_e37816d9_4_k_cu_5d0c4c434cuda3std3__45__cpo6rbeginE,@object
	.size		_ZN34_INTERNAL_e37816d9_4_k_cu_5d0c4c434cuda3std3__45__cpo6rbeginE,(_ZN34_INTERNAL_e37816d9_4_k_cu_5d0c4c434cuda3std6ranges3__45__cpo7advanceE - _ZN34_INTERNAL_e37816d9_4_k_cu_5d0c4c434cuda3std3__45__cpo6rbeginE)
_ZN34_INTERNAL_e37816d9_4_k_cu_5d0c4c434cuda3std3__45__cpo6rbeginE:
	.zero		1
	.type		_ZN34_INTERNAL_e37816d9_4_k_cu_5d0c4c434cuda3std6ranges3__45__cpo7advanceE,@object
	.size		_ZN34_INTERNAL_e37816d9_4_k_cu_5d0c4c434cuda3std6ranges3__45__cpo7advanceE,(_ZN34_INTERNAL_e37816d9_4_k_cu_5d0c4c436thrust24THRUST_300001_SM_1000_NS12placeholders3_10E - _ZN34_INTERNAL_e37816d9_4_k_cu_5d0c4c434cuda3std6ranges3__45__cpo7advanceE)
_ZN34_INTERNAL_e37816d9_4_k_cu_5d0c4c434cuda3std6ranges3__45__cpo7advanceE:
	.zero		1
	.type		_ZN34_INTERNAL_e37816d9_4_k_cu_5d0c4c436thrust24THRUST_300001_SM_1000_NS12placeholders3_10E,@object
	.size		_ZN34_INTERNAL_e37816d9_4_k_cu_5d0c4c436thrust24THRUST_300001_SM_1000_NS12placeholders3_10E,(_ZN34_INTERNAL_e37816d9_4_k_cu_5d0c4c434cuda3std3__48in_placeE - _ZN34_INTERNAL_e37816d9_4_k_cu_5d0c4c436thrust24THRUST_300001_SM_1000_NS12placeholders3_10E)
_ZN34_INTERNAL_e37816d9_4_k_cu_5d0c4c436thrust24THRUST_300001_SM_1000_NS12placeholders3_10E:
	.zero		1
	.type		_ZN34_INTERNAL_e37816d9_4_k_cu_5d0c4c434cuda3std3__48in_placeE,@object
	.size		_ZN34_INTERNAL_e37816d9_4_k_cu_5d0c4c434cuda3std3__48in_placeE,(_ZN34_INTERNAL_e37816d9_4_k_cu_5d0c4c434cuda3std6ranges3__45__cpo4sizeE - _ZN34_INTERNAL_e37816d9_4_k_cu_5d0c4c434cuda3std3__48in_placeE)
_ZN34_INTERNAL_e37816d9_4_k_cu_5d0c4c434cuda3std3__48in_placeE:
	.zero		1
	.type		_ZN34_INTERNAL_e37816d9_4_k_cu_5d0c4c434cuda3std6ranges3__45__cpo4sizeE,@object
	.size		_ZN34_INTERNAL_e37816d9_4_k_cu_5d0c4c434cuda3std6ranges3__45__cpo4sizeE,(_ZN34_INTERNAL_e37816d9_4_k_cu_5d0c4c436thrust24THRUST_300001_SM_1000_NS12placeholders2_2E - _ZN34_INTERNAL_e37816d9_4_k_cu_5d0c4c434cuda3std6ranges3__45__cpo4sizeE)
_ZN34_INTERNAL_e37816d9_4_k_cu_5d0c4c434cuda3std6ranges3__45__cpo4sizeE:
	.zero		1
	.type		_ZN34_INTERNAL_e37816d9_4_k_cu_5d0c4c436thrust24THRUST_300001_SM_1000_NS12placeholders2_2E,@object
	.size		_ZN34_INTERNAL_e37816d9_4_k_cu_5d0c4c436thrust24THRUST_300001_SM_1000_NS12placeholders2_2E,(_ZN34_INTERNAL_e37816d9_4_k_cu_5d0c4c434cuda3std3__45__cpo6cbeginE - _ZN34_INTERNAL_e37816d9_4_k_cu_5d0c4c436thrust24THRUST_300001_SM_1000_NS12placeholders2_2E)
_ZN34_INTERNAL_e37816d9_4_k_cu_5d0c4c436thrust24THRUST_300001_SM_1000_NS12placeholders2_2E:
	.zero		1
	.type		_ZN34_INTERNAL_e37816d9_4_k_cu_5d0c4c434cuda3std3__45__cpo6cbeginE,@object
	.size		_ZN34_INTERNAL_e37816d9_4_k_cu_5d0c4c434cuda3std3__45__cpo6cbeginE,(_ZN34_INTERNAL_e37816d9_4_k_cu_5d0c4c434cuda3std6ranges3__45__cpo6cbeginE - _ZN34_INTERNAL_e37816d9_4_k_cu_5d0c4c434cuda3std3__45__cpo6cbeginE)
_ZN34_INTERNAL_e37816d9_4_k_cu_5d0c4c434cuda3std3__45__cpo6cbeginE:
	.zero		1
	.type		_ZN34_INTERNAL_e37816d9_4_k_cu_5d0c4c434cuda3std6ranges3__45__cpo6cbeginE,@object
	.size		_ZN34_INTERNAL_e37816d9_4_k_cu_5d0c4c434cuda3std6ranges3__45__cpo6cbeginE,(_ZN34_INTERNAL_e37816d9_4_k_cu_5d0c4c436thrust24THRUST_300001_SM_1000_NS12placeholders2_6E - _ZN34_INTERNAL_e37816d9_4_k_cu_5d0c4c434cuda3std6ranges3__45__cpo6cbeginE)
_ZN34_INTERNAL_e37816d9_4_k_cu_5d0c4c434cuda3std6ranges3__45__cpo6cbeginE:
	.zero		1
	.type		_ZN34_INTERNAL_e37816d9_4_k_cu_5d0c4c436thrust24THRUST_300001_SM_1000_NS12placeholders2_6E,@object
	.size		_ZN34_INTERNAL_e37816d9_4_k_cu_5d0c4c436thrust24THRUST_300001_SM_1000_NS12placeholders2_6E,(_ZN34_INTERNAL_e37816d9_4_k_cu_5d0c4c434cuda3std3__45__cpo7crbeginE - _ZN34_INTERNAL_e37816d9_4_k_cu_5d0c4c436thrust24THRUST_300001_SM_1000_NS12placeholders2_6E)
_ZN34_INTERNAL_e37816d9_4_k_cu_5d0c4c436thrust24THRUST_300001_SM_1000_NS12placeholders2_6E:
	.zero		1
	.type		_ZN34_INTERNAL_e37816d9_4_k_cu_5d0c4c434cuda3std3__45__cpo7crbeginE,@object
	.size		_ZN34_INTERNAL_e37816d9_4_k_cu_5d0c4c434cuda3std3__45__cpo7crbeginE,(_ZN34_INTERNAL_e37816d9_4_k_cu_5d0c4c434cuda3std6ranges3__45__cpo4nextE - _ZN34_INTERNAL_e37816d9_4_k_cu_5d0c4c434cuda3std3__45__cpo7crbeginE)
_ZN34_INTERNAL_e37816d9_4_k_cu_5d0c4c434cuda3std3__45__cpo7crbeginE:
	.zero		1
	.type		_ZN34_INTERNAL_e37816d9_4_k_cu_5d0c4c434cuda3std6ranges3__45__cpo4nextE,@object
	.size		_ZN34_INTERNAL_e37816d9_4_k_cu_5d0c4c434cuda3std6ranges3__45__cpo4nextE,(_ZN34_INTERNAL_e37816d9_4_k_cu_5d0c4c434cuda3std6ranges3__45__cpo4swapE - _ZN34_INTERNAL_e37816d9_4_k_cu_5d0c4c434cuda3std6ranges3__45__cpo4nextE)
_ZN34_INTERNAL_e37816d9_4_k_cu_5d0c4c434cuda3std6ranges3__45__cpo4nextE:
	.zero		1
	.type		_ZN34_INTERNAL_e37816d9_4_k_cu_5d0c4c434cuda3std6ranges3__45__cpo4swapE,@object
	.size		_ZN34_INTERNAL_e37816d9_4_k_cu_5d0c4c434cuda3std6ranges3__45__cpo4swapE,(_ZN34_INTERNAL_e37816d9_4_k_cu_5d0c4c436thrust24THRUST_300001_SM_1000_NS8cuda_cub10par_nosyncE - _ZN34_INTERNAL_e37816d9_4_k_cu_5d0c4c434cuda3std6ranges3__45__cpo4swapE)
_ZN34_INTERNAL_e37816d9_4_k_cu_5d0c4c434cuda3std6ranges3__45__cpo4swapE:
	.zero		1
	.type		_ZN34_INTERNAL_e37816d9_4_k_cu_5d0c4c436thrust24THRUST_300001_SM_1000_NS8cuda_cub10par_nosyncE,@object
	.size		_ZN34_INTERNAL_e37816d9_4_k_cu_5d0c4c436thrust24THRUST_300001_SM_1000_NS8cuda_cub10par_nosyncE,(_ZN34_INTERNAL_e37816d9_4_k_cu_5d0c4c436thrust24THRUST_300001_SM_1000_NS3seqE - _ZN34_INTERNAL_e37816d9_4_k_cu_5d0c4c436thrust24THRUST_300001_SM_1000_NS8cuda_cub10par_nosyncE)
_ZN34_INTERNAL_e37816d9_4_k_cu_5d0c4c436thrust24THRUST_300001_SM_1000_NS8cuda_cub10par_nosyncE:
	.zero		1
	.type		_ZN34_INTERNAL_e37816d9_4_k_cu_5d0c4c436thrust24THRUST_300001_SM_1000_NS3seqE,@object
	.size		_ZN34_INTERNAL_e37816d9_4_k_cu_5d0c4c436thrust24THRUST_300001_SM_1000_NS3seqE,(_ZN34_INTERNAL_e37816d9_4_k_cu_5d0c4c434cuda3std3__420unreachable_sentinelE - _ZN34_INTERNAL_e37816d9_4_k_cu_5d0c4c436thrust24THRUST_300001_SM_1000_NS3seqE)
_ZN34_INTERNAL_e37816d9_4_k_cu_5d0c4c436thrust24THRUST_300001_SM_1000_NS3seqE:
	.zero		1
	.type		_ZN34_INTERNAL_e37816d9_4_k_cu_5d0c4c434cuda3std3__420unreachable_sentinelE,@object
	.size		_ZN34_INTERNAL_e37816d9_4_k_cu_5d0c4c434cuda3std3__420unreachable_sentinelE,(_ZN34_INTERNAL_e37816d9_4_k_cu_5d0c4c434cuda3std6ranges3__45__cpo5ssizeE - _ZN34_INTERNAL_e37816d9_4_k_cu_5d0c4c434cuda3std3__420unreachable_sentinelE)
_ZN34_INTERNAL_e37816d9_4_k_cu_5d0c4c434cuda3std3__420unreachable_sentinelE:
	.zero		1
	.type		_ZN34_INTERNAL_e37816d9_4_k_cu_5d0c4c434cuda3std6ranges3__45__cpo5ssizeE,@object
	.size		_ZN34_INTERNAL_e37816d9_4_k_cu_5d0c4c434cuda3std6ranges3__45__cpo5ssizeE,(_ZN34_INTERNAL_e37816d9_4_k_cu_5d0c4c436thrust24THRUST_300001_SM_1000_NS12placeholders2_3E - _ZN34_INTERNAL_e37816d9_4_k_cu_5d0c4c434cuda3std6ranges3__45__cpo5ssizeE)
_ZN34_INTERNAL_e37816d9_4_k_cu_5d0c4c434cuda3std6ranges3__45__cpo5ssizeE:
	.zero		1
	.type		_ZN34_INTERNAL_e37816d9_4_k_cu_5d0c4c436thrust24THRUST_300001_SM_1000_NS12placeholders2_3E,@object
	.size		_ZN34_INTERNAL_e37816d9_4_k_cu_5d0c4c436thrust24THRUST_300001_SM_1000_NS12placeholders2_3E,(_ZN34_INTERNAL_e37816d9_4_k_cu_5d0c4c434cuda3std3__45__cpo4cendE - _ZN34_INTERNAL_e37816d9_4_k_cu_5d0c4c436thrust24THRUST_300001_SM_1000_NS12placeholders2_3E)
_ZN34_INTERNAL_e37816d9_4_k_cu_5d0c4c436thrust24THRUST_300001_SM_1000_NS12placeholders2_3E:
	.zero		1
	.type		_ZN34_INTERNAL_e37816d9_4_k_cu_5d0c4c434cuda3std3__45__cpo4cendE,@object
	.size		_ZN34_INTERNAL_e37816d9_4_k_cu_5d0c4c434cuda3std3__45__cpo4cendE,(_ZN34_INTERNAL_e37816d9_4_k_cu_5d0c4c434cuda3std6ranges3__45__cpo4cendE - _ZN34_INTERNAL_e37816d9_4_k_cu_5d0c4c434cuda3std3__45__cpo4cendE)
_ZN34_INTERNAL_e37816d9_4_k_cu_5d0c4c434cuda3std3__45__cpo4cendE:
	.zero		1
	.type		_ZN34_INTERNAL_e37816d9_4_k_cu_5d0c4c434cuda3std6ranges3__45__cpo4cendE,@object
	.size		_ZN34_INTERNAL_e37816d9_4_k_cu_5d0c4c434cuda3std6ranges3__45__cpo4cendE,(_ZN34_INTERNAL_e37816d9_4_k_cu_5d0c4c436thrust24THRUST_300001_SM_1000_NS12placeholders2_7E - _ZN34_INTERNAL_e37816d9_4_k_cu_5d0c4c434cuda3std6ranges3__45__cpo4cendE)
_ZN34_INTERNAL_e37816d9_4_k_cu_5d0c4c434cuda3std6ranges3__45__cpo4cendE:
	.zero		1
	.type		_ZN34_INTERNAL_e37816d9_4_k_cu_5d0c4c436thrust24THRUST_300001_SM_1000_NS12placeholders2_7E,@object
	.size		_ZN34_INTERNAL_e37816d9_4_k_cu_5d0c4c436thrust24THRUST_300001_SM_1000_NS12placeholders2_7E,(_ZN34_INTERNAL_e37816d9_4_k_cu_5d0c4c434cuda3std3__45__cpo5crendE - _ZN34_INTERNAL_e37816d9_4_k_cu_5d0c4c436thrust24THRUST_300001_SM_1000_NS12placeholders2_7E)
_ZN34_INTERNAL_e37816d9_4_k_cu_5d0c4c436thrust24THRUST_300001_SM_1000_NS12placeholders2_7E:
	.zero		1
	.type		_ZN34_INTERNAL_e37816d9_4_k_cu_5d0c4c434cuda3std3__45__cpo5crendE,@object
	.size		_ZN34_INTERNAL_e37816d9_4_k_cu_5d0c4c434cuda3std3__45__cpo5crendE,(_ZN34_INTERNAL_e37816d9_4_k_cu_5d0c4c434cuda3std6ranges3__45__cpo4prevE - _ZN34_INTERNAL_e37816d9_4_k_cu_5d0c4c434cuda3std3__45__cpo5crendE)
_ZN34_INTERNAL_e37816d9_4_k_cu_5d0c4c434cuda3std3__45__cpo5crendE:
	.zero		1
	.type		_ZN34_INTERNAL_e37816d9_4_k_cu_5d0c4c434cuda3std6ranges3__45__cpo4prevE,@object
	.size		_ZN34_INTERNAL_e37816d9_4_k_cu_5d0c4c434cuda3std6ranges3__45__cpo4prevE,(_ZN34_INTERNAL_e37816d9_4_k_cu_5d0c4c434cuda3std6ranges3__45__cpo9iter_moveE - _ZN34_INTERNAL_e37816d9_4_k_cu_5d0c4c434cuda3std6ranges3__45__cpo4prevE)
_ZN34_INTERNAL_e37816d9_4_k_cu_5d0c4c434cuda3std6ranges3__45__cpo4prevE:
	.zero		1
	.type		_ZN34_INTERNAL_e37816d9_4_k_cu_5d0c4c434cuda3std6ranges3__45__cpo9iter_moveE,@object
	.size		_ZN34_INTERNAL_e37816d9_4_k_cu_5d0c4c434cuda3std6ranges3__45__cpo9iter_moveE,(_ZN34_INTERNAL_e37816d9_4_k_cu_5d0c4c436thrust24THRUST_300001_SM_1000_NS6system6detail10sequential3seqE - _ZN34_INTERNAL_e37816d9_4_k_cu_5d0c4c434cuda3std6ranges3__45__cpo9iter_moveE)
_ZN34_INTERNAL_e37816d9_4_k_cu_5d0c4c434cuda3std6ranges3__45__cpo9iter_moveE:
	.zero		1
	.type		_ZN34_INTERNAL_e37816d9_4_k_cu_5d0c4c436thrust24THRUST_300001_SM_1000_NS6system6detail10sequential3seqE,@object
	.size		_ZN34_INTERNAL_e37816d9_4_k_cu_5d0c4c436thrust24THRUST_300001_SM_1000_NS6system6detail10sequential3seqE,(_ZN34_INTERNAL_e37816d9_4_k_cu_5d0c4c436thrust24THRUST_300001_SM_1000_NS12placeholders2_9E - _ZN34_INTERNAL_e37816d9_4_k_cu_5d0c4c436thrust24THRUST_300001_SM_1000_NS6system6detail10sequential3seqE)
_ZN34_INTERNAL_e37816d9_4_k_cu_5d0c4c436thrust24THRUST_300001_SM_1000_NS6system6detail10sequential3seqE:
	.zero		1
	.type		_ZN34_INTERNAL_e37816d9_4_k_cu_5d0c4c436thrust24THRUST_300001_SM_1000_NS12placeholders2_9E,@object
	.size		_ZN34_INTERNAL_e37816d9_4_k_cu_5d0c4c436thrust24THRUST_300001_SM_1000_NS12placeholders2_9E,(_ZN34_INTERNAL_e37816d9_4_k_cu_5d0c4c434cuda3std3__419piecewise_constructE - _ZN34_INTERNAL_e37816d9_4_k_cu_5d0c4c436thrust24THRUST_300001_SM_1000_NS12placeholders2_9E)
_ZN34_INTERNAL_e37816d9_4_k_cu_5d0c4c436thrust24THRUST_300001_SM_1000_NS12placeholders2_9E:
	.zero		1
	.type		_ZN34_INTERNAL_e37816d9_4_k_cu_5d0c4c434cuda3std3__419piecewise_constructE,@object
	.size		_ZN34_INTERNAL_e37816d9_4_k_cu_5d0c4c434cuda3std3__419piecewise_constructE,(_ZN34_INTERNAL_e37816d9_4_k_cu_5d0c4c434cuda3std6ranges3__45__cpo5cdataE - _ZN34_INTERNAL_e37816d9_4_k_cu_5d0c4c434cuda3std3__419piecewise_constructE)
_ZN34_INTERNAL_e37816d9_4_k_cu_5d0c4c434cuda3std3__419piecewise_constructE:
	.zero		1
	.type		_ZN34_INTERNAL_e37816d9_4_k_cu_5d0c4c434cuda3std6ranges3__45__cpo5cdataE,@object
	.size		_ZN34_INTERNAL_e37816d9_4_k_cu_5d0c4c434cuda3std6ranges3__45__cpo5cdataE,(_ZN34_INTERNAL_e37816d9_4_k_cu_5d0c4c436thrust24THRUST_300001_SM_1000_NS12placeholders2_1E - _ZN34_INTERNAL_e37816d9_4_k_cu_5d0c4c434cuda3std6ranges3__45__cpo5cdataE)
_ZN34_INTERNAL_e37816d9_4_k_cu_5d0c4c434cuda3std6ranges3__45__cpo5cdataE:
	.zero		1
	.type		_ZN34_INTERNAL_e37816d9_4_k_cu_5d0c4c436thrust24THRUST_300001_SM_1000_NS12placeholders2_1E,@object
	.size		_ZN34_INTERNAL_e37816d9_4_k_cu_5d0c4c436thrust24THRUST_300001_SM_1000_NS12placeholders2_1E,(_ZN34_INTERNAL_e37816d9_4_k_cu_5d0c4c434cuda3std3__45__cpo3endE - _ZN34_INTERNAL_e37816d9_4_k_cu_5d0c4c436thrust24THRUST_300001_SM_1000_NS12placeholders2_1E)
_ZN34_INTERNAL_e37816d9_4_k_cu_5d0c4c436thrust24THRUST_300001_SM_1000_NS12placeholders2_1E:
	.zero		1
	.type		_ZN34_INTERNAL_e37816d9_4_k_cu_5d0c4c434cuda3std3__45__cpo3endE,@object
	.size		_ZN34_INTERNAL_e37816d9_4_k_cu_5d0c4c434cuda3std3__45__cpo3endE,(_ZN34_INTERNAL_e37816d9_4_k_cu_5d0c4c434cuda3std6ranges3__45__cpo3endE - _ZN34_INTERNAL_e37816d9_4_k_cu_5d0c4c434cuda3std3__45__cpo3endE)
_ZN34_INTERNAL_e37816d9_4_k_cu_5d0c4c434cuda3std3__45__cpo3endE:
	.zero		1
	.type		_ZN34_INTERNAL_e37816d9_4_k_cu_5d0c4c434cuda3std6ranges3__45__cpo3endE,@object
	.size		_ZN34_INTERNAL_e37816d9_4_k_cu_5d0c4c434cuda3std6ranges3__45__cpo3endE,(_ZN34_INTERNAL_e37816d9_4_k_cu_5d0c4c436thrust24THRUST_300001_SM_1000_NS12placeholders2_5E - _ZN34_INTERNAL_e37816d9_4_k_cu_5d0c4c434cuda3std6ranges3__45__cpo3endE)
_ZN34_INTERNAL_e37816d9_4_k_cu_5d0c4c434cuda3std6ranges3__45__cpo3endE:
	.zero		1
	.type		_ZN34_INTERNAL_e37816d9_4_k_cu_5d0c4c436thrust24THRUST_300001_SM_1000_NS12placeholders2_5E,@object
	.size		_ZN34_INTERNAL_e37816d9_4_k_cu_5d0c4c436thrust24THRUST_300001_SM_1000_NS12placeholders2_5E,(_ZN34_INTERNAL_e37816d9_4_k_cu_5d0c4c434cuda3std3__45__cpo4rendE - _ZN34_INTERNAL_e37816d9_4_k_cu_5d0c4c436thrust24THRUST_300001_SM_1000_NS12placeholders2_5E)
_ZN34_INTERNAL_e37816d9_4_k_cu_5d0c4c436thrust24THRUST_300001_SM_1000_NS12placeholders2_5E:
	.zero		1
	.type		_ZN34_INTERNAL_e37816d9_4_k_cu_5d0c4c434cuda3std3__45__cpo4rendE,@object
	.size		_ZN34_INTERNAL_e37816d9_4_k_cu_5d0c4c434cuda3std3__45__cpo4rendE,(_ZN34_INTERNAL_e37816d9_4_k_cu_5d0c4c434cuda3std6ranges3__45__cpo9iter_swapE - _ZN34_INTERNAL_e37816d9_4_k_cu_5d0c4c434cuda3std3__45__cpo4rendE)
_ZN34_INTERNAL_e37816d9_4_k_cu_5d0c4c434cuda3std3__45__cpo4rendE:
	.zero		1
	.type		_ZN34_INTERNAL_e37816d9_4_k_cu_5d0c4c434cuda3std6ranges3__45__cpo9iter_swapE,@object
	.size		_ZN34_INTERNAL_e37816d9_4_k_cu_5d0c4c434cuda3std6ranges3__45__cpo9iter_swapE,(_ZN34_INTERNAL_e37816d9_4_k_cu_5d0c4c434cuda3std3__48unexpectE - _ZN34_INTERNAL_e37816d9_4_k_cu_5d0c4c434cuda3std6ranges3__45__cpo9iter_swapE)
_ZN34_INTERNAL_e37816d9_4_k_cu_5d0c4c434cuda3std6ranges3__45__cpo9iter_swapE:
	.zero		1
	.type		_ZN34_INTERNAL_e37816d9_4_k_cu_5d0c4c434cuda3std3__48unexpectE,@object
	.size		_ZN34_INTERNAL_e37816d9_4_k_cu_5d0c4c434cuda3std3__48unexpectE,(_ZN34_INTERNAL_e37816d9_4_k_cu_5d0c4c436thrust24THRUST_300001_SM_1000_NS8cuda_cub3parE - _ZN34_INTERNAL_e37816d9_4_k_cu_5d0c4c434cuda3std3__48unexpectE)
_ZN34_INTERNAL_e37816d9_4_k_cu_5d0c4c434cuda3std3__48unexpectE:
	.zero		1
	.type		_ZN34_INTERNAL_e37816d9_4_k_cu_5d0c4c436thrust24THRUST_300001_SM_1000_NS8cuda_cub3parE,@object
	.size		_ZN34_INTERNAL_e37816d9_4_k_cu_5d0c4c436thrust24THRUST_300001_SM_1000_NS8cuda_cub3parE,(.L_29 - _ZN34_INTERNAL_e37816d9_4_k_cu_5d0c4c436thrust24THRUST_300001_SM_1000_NS8cuda_cub3parE)
_ZN34_INTERNAL_e37816d9_4_k_cu_5d0c4c436thrust24THRUST_300001_SM_1000_NS8cuda_cub3parE:
	.zero		1
.L_29:


//--------------------- .nv.constant0._ZN3cub18CUB_300001_SM_10006detail11EmptyKernelIvEEvv --------------------------
	.section	.nv.constant0._ZN3cub18CUB_300001_SM_10006detail11EmptyKernelIvEEvv,"a",@progbits
	.sectionflags	@""
	.align	4
.nv.constant0._ZN3cub18CUB_300001_SM_10006detail11EmptyKernelIvEEvv:
	.zero		896


//--------------------- SYMBOLS --------------------------

	.type		.nv.reservedSmem.offset0,@object
	.size		.nv.reservedSmem.offset0,0x4
